//
// Generated by NVIDIA NVVM Compiler
//
// Compiler Build ID: CL-36424714
// Cuda compilation tools, release 13.0, V13.0.88
// Based on NVVM 20.0.0
//

.version 9.0
.target sm_100
.address_size 64

	// .globl	_ZN3cub18CUB_300001_SM_10006detail11EmptyKernelIvEEvv
.global .align 1 .b8 _ZN40_INTERNAL_dff4019d_4_k_cu_d36dbc47_683114cuda3std3__45__cpo5beginE[1];
.global .align 1 .b8 _ZN40_INTERNAL_dff4019d_4_k_cu_d36dbc47_683114cuda3std3__45__cpo3endE[1];
.global .align 1 .b8 _ZN40_INTERNAL_dff4019d_4_k_cu_d36dbc47_683114cuda3std3__45__cpo6cbeginE[1];
.global .align 1 .b8 _ZN40_INTERNAL_dff4019d_4_k_cu_d36dbc47_683114cuda3std3__45__cpo4cendE[1];
.global .align 1 .b8 _ZN40_INTERNAL_dff4019d_4_k_cu_d36dbc47_683114cuda3std3__45__cpo6rbeginE[1];
.global .align 1 .b8 _ZN40_INTERNAL_dff4019d_4_k_cu_d36dbc47_683114cuda3std3__45__cpo4rendE[1];
.global .align 1 .b8 _ZN40_INTERNAL_dff4019d_4_k_cu_d36dbc47_683114cuda3std3__45__cpo7crbeginE[1];
.global .align 1 .b8 _ZN40_INTERNAL_dff4019d_4_k_cu_d36dbc47_683114cuda3std3__45__cpo5crendE[1];
.global .align 1 .b8 _ZN40_INTERNAL_dff4019d_4_k_cu_d36dbc47_683114cuda3std3__442_GLOBAL__N__dff4019d_4_k_cu_d36dbc47_683116ignoreE[1];
.global .align 1 .b8 _ZN40_INTERNAL_dff4019d_4_k_cu_d36dbc47_683114cuda3std3__419piecewise_constructE[1];
.global .align 1 .b8 _ZN40_INTERNAL_dff4019d_4_k_cu_d36dbc47_683114cuda3std3__48in_placeE[1];
.global .align 1 .b8 _ZN40_INTERNAL_dff4019d_4_k_cu_d36dbc47_683114cuda3std3__420unreachable_sentinelE[1];
.global .align 1 .b8 _ZN40_INTERNAL_dff4019d_4_k_cu_d36dbc47_683114cuda3std3__47nulloptE[1];
.global .align 1 .b8 _ZN40_INTERNAL_dff4019d_4_k_cu_d36dbc47_683114cuda3std3__48unexpectE[1];
.global .align 1 .b8 _ZN40_INTERNAL_dff4019d_4_k_cu_d36dbc47_683114cuda3std6ranges3__45__cpo4swapE[1];
.global .align 1 .b8 _ZN40_INTERNAL_dff4019d_4_k_cu_d36dbc47_683114cuda3std6ranges3__45__cpo9iter_moveE[1];
.global .align 1 .b8 _ZN40_INTERNAL_dff4019d_4_k_cu_d36dbc47_683114cuda3std6ranges3__45__cpo5beginE[1];
.global .align 1 .b8 _ZN40_INTERNAL_dff4019d_4_k_cu_d36dbc47_683114cuda3std6ranges3__45__cpo3endE[1];
.global .align 1 .b8 _ZN40_INTERNAL_dff4019d_4_k_cu_d36dbc47_683114cuda3std6ranges3__45__cpo6cbeginE[1];
.global .align 1 .b8 _ZN40_INTERNAL_dff4019d_4_k_cu_d36dbc47_683114cuda3std6ranges3__45__cpo4cendE[1];
.global .align 1 .b8 _ZN40_INTERNAL_dff4019d_4_k_cu_d36dbc47_683114cuda3std6ranges3__45__cpo7advanceE[1];
.global .align 1 .b8 _ZN40_INTERNAL_dff4019d_4_k_cu_d36dbc47_683114cuda3std6ranges3__45__cpo9iter_swapE[1];
.global .align 1 .b8 _ZN40_INTERNAL_dff4019d_4_k_cu_d36dbc47_683114cuda3std6ranges3__45__cpo4nextE[1];
.global .align 1 .b8 _ZN40_INTERNAL_dff4019d_4_k_cu_d36dbc47_683114cuda3std6ranges3__45__cpo4prevE[1];
.global .align 1 .b8 _ZN40_INTERNAL_dff4019d_4_k_cu_d36dbc47_683114cuda3std6ranges3__45__cpo4dataE[1];
.global .align 1 .b8 _ZN40_INTERNAL_dff4019d_4_k_cu_d36dbc47_683114cuda3std6ranges3__45__cpo5cdataE[1];
.global .align 1 .b8 _ZN40_INTERNAL_dff4019d_4_k_cu_d36dbc47_683114cuda3std6ranges3__45__cpo4sizeE[1];
.global .align 1 .b8 _ZN40_INTERNAL_dff4019d_4_k_cu_d36dbc47_683114cuda3std6ranges3__45__cpo5ssizeE[1];
.global .align 1 .b8 _ZN40_INTERNAL_dff4019d_4_k_cu_d36dbc47_683114cuda3std6ranges3__45__cpo8distanceE[1];
.global .align 1 .b8 _ZN40_INTERNAL_dff4019d_4_k_cu_d36dbc47_683116thrust24THRUST_300001_SM_1000_NS6system6detail10sequential3seqE[1];
.global .align 1 .b8 _ZN40_INTERNAL_dff4019d_4_k_cu_d36dbc47_683116thrust24THRUST_300001_SM_1000_NS12placeholders2_1E[1];
.global .align 1 .b8 _ZN40_INTERNAL_dff4019d_4_k_cu_d36dbc47_683116thrust24THRUST_300001_SM_1000_NS12placeholders2_2E[1];
.global .align 1 .b8 _ZN40_INTERNAL_dff4019d_4_k_cu_d36dbc47_683116thrust24THRUST_300001_SM_1000_NS12placeholders2_3E[1];
.global .align 1 .b8 _ZN40_INTERNAL_dff4019d_4_k_cu_d36dbc47_683116thrust24THRUST_300001_SM_1000_NS12placeholders2_4E[1];
.global .align 1 .b8 _ZN40_INTERNAL_dff4019d_4_k_cu_d36dbc47_683116thrust24THRUST_300001_SM_1000_NS12placeholders2_5E[1];
.global .align 1 .b8 _ZN40_INTERNAL_dff4019d_4_k_cu_d36dbc47_683116thrust24THRUST_300001_SM_1000_NS12placeholders2_6E[1];
.global .align 1 .b8 _ZN40_INTERNAL_dff4019d_4_k_cu_d36dbc47_683116thrust24THRUST_300001_SM_1000_NS12placeholders2_7E[1];
.global .align 1 .b8 _ZN40_INTERNAL_dff4019d_4_k_cu_d36dbc47_683116thrust24THRUST_300001_SM_1000_NS12placeholders2_8E[1];
.global .align 1 .b8 _ZN40_INTERNAL_dff4019d_4_k_cu_d36dbc47_683116thrust24THRUST_300001_SM_1000_NS12placeholders2_9E[1];
.global .align 1 .b8 _ZN40_INTERNAL_dff4019d_4_k_cu_d36dbc47_683116thrust24THRUST_300001_SM_1000_NS12placeholders3_10E[1];

.visible .entry _ZN3cub18CUB_300001_SM_10006detail11EmptyKernelIvEEvv()
{


	ret;

}


// ===== COMPILED SASS (sm_100) =====

	.target	sm_100

	.elftype	@"ET_EXEC"


//--------------------- .note.nv.tkinfo           --------------------------
	.section	.note.nv.tkinfo,"",@"SHT_NOTE"
	.sectionflags	@"SHF_NOTE_NV_TKINFO"
	.tkinfo
        /*0018*/ 	.word	0x00000002
        /*0030*/ 	.string	""
        /*0030*/ 	.string	"ptxas"
        /*0030*/ 	.string	"Cuda compilation tools, release 13.0, V13.0.88"
        /*0030*/ 	.string	"Build cuda_13.0.r13.0/compiler.36424714_0"
        /*0030*/ 	.string	"-arch sm_100 -m 64 "



//--------------------- .note.nv.cuinfo           --------------------------
	.section	.note.nv.cuinfo,"",@"SHT_NOTE"
	.sectionflags	@"SHF_NOTE_NV_CUINFO"
        /*0018*/ 	.short	0x0002
        /*001a*/ 	.short	0x0064
        /*001c*/ 	.short	0x0082
	.zero		2


//--------------------- .nv.info                  --------------------------
	.section	.nv.info,"",@"SHT_CUDA_INFO"
	.align	4


	//----- nvinfo : EIATTR_REGCOUNT
	.align		4
        /*0000*/ 	.byte	0x04, 0x2f
        /*0002*/ 	.short	(.L_41 - .L_40)
	.align		4
.L_40:
        /*0004*/ 	.word	index@(_ZN3cub18CUB_300001_SM_10006detail11EmptyKernelIvEEvv)
        /*0008*/ 	.word	0x00000004


	//----- nvinfo : EIATTR_FRAME_SIZE
	.align		4
.L_41:
        /*000c*/ 	.byte	0x04, 0x11
        /*000e*/ 	.short	(.L_43 - .L_42)
	.align		4
.L_42:
        /*0010*/ 	.word	index@(_ZN3cub18CUB_300001_SM_10006detail11EmptyKernelIvEEvv)
        /*0014*/ 	.word	0x00000000


	//----- nvinfo : EIATTR_MIN_STACK_SIZE
	.align		4
.L_43:
        /*0018*/ 	.byte	0x04, 0x12
        /*001a*/ 	.short	(.L_45 - .L_44)
	.align		4
.L_44:
        /*001c*/ 	.word	index@(_ZN3cub18CUB_300001_SM_10006detail11EmptyKernelIvEEvv)
        /*0020*/ 	.word	0x00000000
.L_45:


//--------------------- .nv.compat                --------------------------
	.section	.nv.compat,"",@"SHT_CUDA_COMPAT_INFO"
	.align	4
        /*0000*/ 	.byte	0x02, 0x09, 0x00, 0x00, 0x02, 0x02, 0x01, 0x00, 0x02, 0x05, 0x05, 0x00, 0x03, 0x07, 0x01, 0x01
        /*0010*/ 	.byte	0x02, 0x03, 0x00, 0x00, 0x02, 0x06, 0x01, 0x00, 0x04, 0x0b, 0x08, 0x00, 0x09, 0x00, 0x00, 0x00
        /*0020*/ 	.byte	0x00, 0x00, 0x00, 0x00


//--------------------- .nv.info._ZN3cub18CUB_300001_SM_10006detail11EmptyKernelIvEEvv --------------------------
	.section	.nv.info._ZN3cub18CUB_300001_SM_10006detail11EmptyKernelIvEEvv,"",@"SHT_CUDA_INFO"
	.sectionflags	@""
	.align	4


	//----- nvinfo : EIATTR_CUDA_API_VERSION
	.align		4
        /*0000*/ 	.byte	0x04, 0x37
        /*0002*/ 	.short	(.L_47 - .L_46)
.L_46:
        /*0004*/ 	.word	0x00000082


	//----- nvinfo : EIATTR_SPARSE_MMA_MASK
	.align		4
.L_47:
        /*0008*/ 	.byte	0x03, 0x50
        /*000a*/ 	.short	0x0000


	//----- nvinfo : EIATTR_MAXREG_COUNT
	.align		4
        /*000c*/ 	.byte	0x03, 0x1b
        /*000e*/ 	.short	0x00ff


	//----- nvinfo : EIATTR_MERCURY_ISA_VERSION
	.align		4
        /*0010*/ 	.byte	0x03, 0x5f
        /*0012*/ 	.short	0x0101


	//----- nvinfo : EIATTR_VRC_CTA_INIT_COUNT
	.align		4
        /*0014*/ 	.byte	0x02, 0x4a
	.zero		1
	.zero		1


	//----- nvinfo : EIATTR_EXIT_INSTR_OFFSETS
	.align		4
        /*0018*/ 	.byte	0x04, 0x1c
        /*001a*/ 	.short	(.L_49 - .L_48)


	//   ....[0]....
.L_48:
        /*001c*/ 	.word	0x00000010


	//----- nvinfo : EIATTR_SW_WAR
	.align		4
.L_49:
        /*0020*/ 	.byte	0x04, 0x36
        /*0022*/ 	.short	(.L_51 - .L_50)
.L_50:
        /*0024*/ 	.word	0x00000008
.L_51:


//--------------------- .nv.callgraph             --------------------------
	.section	.nv.callgraph,"",@"SHT_CUDA_CALLGRAPH"
	.align	4
	.sectionentsize	8
	.align		4
        /*0000*/ 	.word	0x00000000
	.align		4
        /*0004*/ 	.word	0xffffffff
	.align		4
        /*0008*/ 	.word	0x00000000
	.align		4
        /*000c*/ 	.word	0xfffffffe
	.align		4
        /*0010*/ 	.word	0x00000000
	.align		4
        /*0014*/ 	.word	0xfffffffd
	.align		4
        /*0018*/ 	.word	0x00000000
	.align		4
        /*001c*/ 	.word	0xfffffffc


//--------------------- .nv.constant4             --------------------------
	.section	.nv.constant4,"a",@progbits
	.align	8
	.align		8
.nv.constant4:
        /*0000*/ 	.dword	_ZN40_INTERNAL_dff4019d_4_k_cu_d36dbc47_686904cuda3std3__45__cpo5beginE
	.align		8
        /*0008*/ 	.dword	_ZN40_INTERNAL_dff4019d_4_k_cu_d36dbc47_686904cuda3std3__45__cpo3endE
	.align		8
        /*0010*/ 	.dword	_ZN40_INTERNAL_dff4019d_4_k_cu_d36dbc47_686904cuda3std3__45__cpo6cbeginE
	.align		8
        /*0018*/ 	.dword	_ZN40_INTERNAL_dff4019d_4_k_cu_d36dbc47_686904cuda3std3__45__cpo4cendE
	.align		8
        /*0020*/ 	.dword	_ZN40_INTERNAL_dff4019d_4_k_cu_d36dbc47_686904cuda3std3__45__cpo6rbeginE
	.align		8
        /*0028*/ 	.dword	_ZN40_INTERNAL_dff4019d_4_k_cu_d36dbc47_686904cuda3std3__45__cpo4rendE
	.align		8
        /*0030*/ 	.dword	_ZN40_INTERNAL_dff4019d_4_k_cu_d36dbc47_686904cuda3std3__45__cpo7crbeginE
	.align		8
        /*0038*/ 	.dword	_ZN40_INTERNAL_dff4019d_4_k_cu_d36dbc47_686904cuda3std3__45__cpo5crendE
	.align		8
        /*0040*/ 	.dword	_ZN40_INTERNAL_dff4019d_4_k_cu_d36dbc47_686904cuda3std3__442_GLOBAL__N__dff4019d_4_k_cu_d36dbc47_686906ignoreE
	.align		8
        /*0048*/ 	.dword	_ZN40_INTERNAL_dff4019d_4_k_cu_d36dbc47_686904cuda3std3__419piecewise_constructE
	.align		8
        /*0050*/ 	.dword	_ZN40_INTERNAL_dff4019d_4_k_cu_d36dbc47_686904cuda3std3__48in_placeE
	.align		8
        /*0058*/ 	.dword	_ZN40_INTERNAL_dff4019d_4_k_cu_d36dbc47_686904cuda3std3__420unreachable_sentinelE
	.align		8
        /*0060*/ 	.dword	_ZN40_INTERNAL_dff4019d_4_k_cu_d36dbc47_686904cuda3std3__47nulloptE
	.align		8
        /*0068*/ 	.dword	_ZN40_INTERNAL_dff4019d_4_k_cu_d36dbc47_686904cuda3std3__48unexpectE
	.align		8
        /*0070*/ 	.dword	_ZN40_INTERNAL_dff4019d_4_k_cu_d36dbc47_686904cuda3std6ranges3__45__cpo4swapE
	.align		8
        /*0078*/ 	.dword	_ZN40_INTERNAL_dff4019d_4_k_cu_d36dbc47_686904cuda3std6ranges3__45__cpo9iter_moveE
	.align		8
        /*0080*/ 	.dword	_ZN40_INTERNAL_dff4019d_4_k_cu_d36dbc47_686904cuda3std6ranges3__45__cpo5beginE
	.align		8
        /*0088*/ 	.dword	_ZN40_INTERNAL_dff4019d_4_k_cu_d36dbc47_686904cuda3std6ranges3__45__cpo3endE
	.align		8
        /*0090*/ 	.dword	_ZN40_INTERNAL_dff4019d_4_k_cu_d36dbc47_686904cuda3std6ranges3__45__cpo6cbeginE
	.align		8
        /*0098*/ 	.dword	_ZN40_INTERNAL_dff4019d_4_k_cu_d36dbc47_686904cuda3std6ranges3__45__cpo4cendE
	.align		8
        /*00a0*/ 	.dword	_ZN40_INTERNAL_dff4019d_4_k_cu_d36dbc47_686904cuda3std6ranges3__45__cpo7advanceE
	.align		8
        /*00a8*/ 	.dword	_ZN40_INTERNAL_dff4019d_4_k_cu_d36dbc47_686904cuda3std6ranges3__45__cpo9iter_swapE
	.align		8
        /*00b0*/ 	.dword	_ZN40_INTERNAL_dff4019d_4_k_cu_d36dbc47_686904cuda3std6ranges3__45__cpo4nextE
	.align		8
        /*00b8*/ 	.dword	_ZN40_INTERNAL_dff4019d_4_k_cu_d36dbc47_686904cuda3std6ranges3__45__cpo4prevE
	.align		8
        /*00c0*/ 	.dword	_ZN40_INTERNAL_dff4019d_4_k_cu_d36dbc47_686904cuda3std6ranges3__45__cpo4dataE
	.align		8
        /*00c8*/ 	.dword	_ZN40_INTERNAL_dff4019d_4_k_cu_d36dbc47_686904cuda3std6ranges3__45__cpo5cdataE
	.align		8
        /*00d0*/ 	.dword	_ZN40_INTERNAL_dff4019d_4_k_cu_d36dbc47_686904cuda3std6ranges3__45__cpo4sizeE
	.align		8
        /*00d8*/ 	.dword	_ZN40_INTERNAL_dff4019d_4_k_cu_d36dbc47_686904cuda3std6ranges3__45__cpo5ssizeE
	.align		8
        /*00e0*/ 	.dword	_ZN40_INTERNAL_dff4019d_4_k_cu_d36dbc47_686904cuda3std6ranges3__45__cpo8distanceE
	.align		8
        /*00e8*/ 	.dword	_ZN40_INTERNAL_dff4019d_4_k_cu_d36dbc47_686906thrust24THRUST_300001_SM_1000_NS6system6detail10sequential3seqE
	.align		8
        /*00f0*/ 	.dword	_ZN40_INTERNAL_dff4019d_4_k_cu_d36dbc47_686906thrust24THRUST_300001_SM_1000_NS12placeholders2_1E
	.align		8
        /*00f8*/ 	.dword	_ZN40_INTERNAL_dff4019d_4_k_cu_d36dbc47_686906thrust24THRUST_300001_SM_1000_NS12placeholders2_2E
	.align		8
        /*0100*/ 	.dword	_ZN40_INTERNAL_dff4019d_4_k_cu_d36dbc47_686906thrust24THRUST_300001_SM_1000_NS12placeholders2_3E
	.align		8
        /*0108*/ 	.dword	_ZN40_INTERNAL_dff4019d_4_k_cu_d36dbc47_686906thrust24THRUST_300001_SM_1000_NS12placeholders2_4E
	.align		8
        /*0110*/ 	.dword	_ZN40_INTERNAL_dff4019d_4_k_cu_d36dbc47_686906thrust24THRUST_300001_SM_1000_NS12placeholders2_5E
	.align		8
        /*0118*/ 	.dword	_ZN40_INTERNAL_dff4019d_4_k_cu_d36dbc47_686906thrust24THRUST_300001_SM_1000_NS12placeholders2_6E
	.align		8
        /*0120*/ 	.dword	_ZN40_INTERNAL_dff4019d_4_k_cu_d36dbc47_686906thrust24THRUST_300001_SM_1000_NS12placeholders2_7E
	.align		8
        /*0128*/ 	.dword	_ZN40_INTERNAL_dff4019d_4_k_cu_d36dbc47_686906thrust24THRUST_300001_SM_1000_NS12placeholders2_8E
	.align		8
        /*0130*/ 	.dword	_ZN40_INTERNAL_dff4019d_4_k_cu_d36dbc47_686906thrust24THRUST_300001_SM_1000_NS12placeholders2_9E
	.align		8
        /*0138*/ 	.dword	_ZN40_INTERNAL_dff4019d_4_k_cu_d36dbc47_686906thrust24THRUST_300001_SM_1000_NS12placeholders3_10E


//--------------------- .text._ZN3cub18CUB_300001_SM_10006detail11EmptyKernelIvEEvv --------------------------
	.section	.text._ZN3cub18CUB_300001_SM_10006detail11EmptyKernelIvEEvv,"ax",@progbits
	.align	128
        .global         _ZN3cub18CUB_300001_SM_10006detail11EmptyKernelIvEEvv
        .type           _ZN3cub18CUB_300001_SM_10006detail11EmptyKernelIvEEvv,@function
        .size           _ZN3cub18CUB_300001_SM_10006detail11EmptyKernelIvEEvv,(.L_x_1 - _ZN3cub18CUB_300001_SM_10006detail11EmptyKernelIvEEvv)
        .other          _ZN3cub18CUB_300001_SM_10006detail11EmptyKernelIvEEvv,@"STO_CUDA_ENTRY STV_DEFAULT"
_ZN3cub18CUB_300001_SM_10006detail11EmptyKernelIvEEvv:
.text._ZN3cub18CUB_300001_SM_10006detail11EmptyKernelIvEEvv:
[----:B------:R-:W-:Y:S01]  /*0000*/  LDC R1, c[0x0][0x37c] ;  /* 0x0000df00ff017b82 */ /* 0x000fe20000000800 */
[----:B------:R-:W-:Y:S05]  /*0010*/  EXIT ;  /* 0x000000000000794d */ /* 0x000fea0003800000 */
.L_x_0:
[----:B------:R-:W-:-:S00]  /*0020*/  BRA `(.L_x_0) ;  /* 0xfffffffc00fc7947 */ /* 0x000fc0000383ffff */
[----:B------:R-:W-:-:S00]  /*0030*/  NOP ;  /* 0x0000000000007918 */ /* 0x000fc00000000000 */
        /* <DEDUP_REMOVED lines=12> */
.L_x_1:


//--------------------- .nv.shared.reserved.0     --------------------------
	.section	.nv.shared.reserved.0,"aw",@nobits
	.weak		__nv_reservedSMEM_offset_0_alias
	.size		__nv_reservedSMEM_offset_0_alias, 0, 64
	.other		__nv_reservedSMEM_offset_0_alias,@"STO_CUDA_RESERVED_SHARED STV_DEFAULT"
__nv_reservedSMEM_offset_0_alias:
	.zero		0
	.zero		64


//--------------------- .nv.global                --------------------------
	.section	.nv.global,"aw",@nobits
.nv.global:
	.type		_ZN40_INTERNAL_dff4019d_4_k_cu_d36dbc47_686906thrust24THRUST_300001_SM_1000_NS12placeholders2_5E,@object
	.size		_ZN40_INTERNAL_dff4019d_4_k_cu_d36dbc47_686906thrust24THRUST_300001_SM_1000_NS12placeholders2_5E,(_ZN40_INTERNAL_dff4019d_4_k_cu_d36dbc47_686904cuda3std3__45__cpo6cbeginE - _ZN40_INTERNAL_dff4019d_4_k_cu_d36dbc47_686906thrust24THRUST_300001_SM_1000_NS12placeholders2_5E)
_ZN40_INTERNAL_dff4019d_4_k_cu_d36dbc47_686906thrust24THRUST_300001_SM_1000_NS12placeholders2_5E:
	.zero		1
	.type		_ZN40_INTERNAL_dff4019d_4_k_cu_d36dbc47_686904cuda3std3__45__cpo6cbeginE,@object
	.size		_ZN40_INTERNAL_dff4019d_4_k_cu_d36dbc47_686904cuda3std3__45__cpo6cbeginE,(_ZN40_INTERNAL_dff4019d_4_k_cu_d36dbc47_686904cuda3std6ranges3__45__cpo6cbeginE - _ZN40_INTERNAL_dff4019d_4_k_cu_d36dbc47_686904cuda3std3__45__cpo6cbeginE)
_ZN40_INTERNAL_dff4019d_4_k_cu_d36dbc47_686904cuda3std3__45__cpo6cbeginE:
	.zero		1
	.type		_ZN40_INTERNAL_dff4019d_4_k_cu_d36dbc47_686904cuda3std6ranges3__45__cpo6cbeginE,@object
	.size		_ZN40_INTERNAL_dff4019d_4_k_cu_d36dbc47_686904cuda3std6ranges3__45__cpo6cbeginE,(_ZN40_INTERNAL_dff4019d_4_k_cu_d36dbc47_686904cuda3std3__48in_placeE - _ZN40_INTERNAL_dff4019d_4_k_cu_d36dbc47_686904cuda3std6ranges3__45__cpo6cbeginE)
_ZN40_INTERNAL_dff4019d_4_k_cu_d36dbc47_686904cuda3std6ranges3__45__cpo6cbeginE:
	.zero		1
	.type		_ZN40_INTERNAL_dff4019d_4_k_cu_d36dbc47_686904cuda3std3__48in_placeE,@object
	.size		_ZN40_INTERNAL_dff4019d_4_k_cu_d36dbc47_686904cuda3std3__48in_placeE,(_ZN40_INTERNAL_dff4019d_4_k_cu_d36dbc47_686904cuda3std6ranges3__45__cpo4sizeE - _ZN40_INTERNAL_dff4019d_4_k_cu_d36dbc47_686904cuda3std3__48in_placeE)
_ZN40_INTERNAL_dff4019d_4_k_cu_d36dbc47_686904cuda3std3__48in_placeE:
	.zero		1
	.type		_ZN40_INTERNAL_dff4019d_4_k_cu_d36dbc47_686904cuda3std6ranges3__45__cpo4sizeE,@object
	.size		_ZN40_INTERNAL_dff4019d_4_k_cu_d36dbc47_686904cuda3std6ranges3__45__cpo4sizeE,(_ZN40_INTERNAL_dff4019d_4_k_cu_d36dbc47_686906thrust24THRUST_300001_SM_1000_NS12placeholders2_9E - _ZN40_INTERNAL_dff4019d_4_k_cu_d36dbc47_686904cuda3std6ranges3__45__cpo4sizeE)
_ZN40_INTERNAL_dff4019d_4_k_cu_d36dbc47_686904cuda3std6ranges3__45__cpo4sizeE:
	.zero		1
	.type		_ZN40_INTERNAL_dff4019d_4_k_cu_d36dbc47_686906thrust24THRUST_300001_SM_1000_NS12placeholders2_9E,@object
	.size		_ZN40_INTERNAL_dff4019d_4_k_cu_d36dbc47_686906thrust24THRUST_300001_SM_1000_NS12placeholders2_9E,(_ZN40_INTERNAL_dff4019d_4_k_cu_d36dbc47_686904cuda3std3__45__cpo7crbeginE - _ZN40_INTERNAL_dff4019d_4_k_cu_d36dbc47_686906thrust24THRUST_300001_SM_1000_NS12placeholders2_9E)
_ZN40_INTERNAL_dff4019d_4_k_cu_d36dbc47_686906thrust24THRUST_300001_SM_1000_NS12placeholders2_9E:
	.zero		1
	.type		_ZN40_INTERNAL_dff4019d_4_k_cu_d36dbc47_686904cuda3std3__45__cpo7crbeginE,@object
	.size		_ZN40_INTERNAL_dff4019d_4_k_cu_d36dbc47_686904cuda3std3__45__cpo7crbeginE,(_ZN40_INTERNAL_dff4019d_4_k_cu_d36dbc47_686904cuda3std6ranges3__45__cpo4nextE - _ZN40_INTERNAL_dff4019d_4_k_cu_d36dbc47_686904cuda3std3__45__cpo7crbeginE)
_ZN40_INTERNAL_dff4019d_4_k_cu_d36dbc47_686904cuda3std3__45__cpo7crbeginE:
	.zero		1
	.type		_ZN40_INTERNAL_dff4019d_4_k_cu_d36dbc47_686904cuda3std6ranges3__45__cpo4nextE,@object
	.size		_ZN40_INTERNAL_dff4019d_4_k_cu_d36dbc47_686904cuda3std6ranges3__45__cpo4nextE,(_ZN40_INTERNAL_dff4019d_4_k_cu_d36dbc47_686904cuda3std6ranges3__45__cpo4swapE - _ZN40_INTERNAL_dff4019d_4_k_cu_d36dbc47_686904cuda3std6ranges3__45__cpo4nextE)
_ZN40_INTERNAL_dff4019d_4_k_cu_d36dbc47_686904cuda3std6ranges3__45__cpo4nextE:
	.zero		1
	.type		_ZN40_INTERNAL_dff4019d_4_k_cu_d36dbc47_686904cuda3std6ranges3__45__cpo4swapE,@object
	.size		_ZN40_INTERNAL_dff4019d_4_k_cu_d36dbc47_686904cuda3std6ranges3__45__cpo4swapE,(_ZN40_INTERNAL_dff4019d_4_k_cu_d36dbc47_686906thrust24THRUST_300001_SM_1000_NS12placeholders2_1E - _ZN40_INTERNAL_dff4019d_4_k_cu_d36dbc47_686904cuda3std6ranges3__45__cpo4swapE)
_ZN40_INTERNAL_dff4019d_4_k_cu_d36dbc47_686904cuda3std6ranges3__45__cpo4swapE:
	.zero		1
	.type		_ZN40_INTERNAL_dff4019d_4_k_cu_d36dbc47_686906thrust24THRUST_300001_SM_1000_NS12placeholders2_1E,@object
	.size		_ZN40_INTERNAL_dff4019d_4_k_cu_d36dbc47_686906thrust24THRUST_300001_SM_1000_NS12placeholders2_1E,(_ZN40_INTERNAL_dff4019d_4_k_cu_d36dbc47_686906thrust24THRUST_300001_SM_1000_NS12placeholders2_3E - _ZN40_INTERNAL_dff4019d_4_k_cu_d36dbc47_686906thrust24THRUST_300001_SM_1000_NS12placeholders2_1E)
_ZN40_INTERNAL_dff4019d_4_k_cu_d36dbc47_686906thrust24THRUST_300001_SM_1000_NS12placeholders2_1E:
	.zero		1
	.type		_ZN40_INTERNAL_dff4019d_4_k_cu_d36dbc47_686906thrust24THRUST_300001_SM_1000_NS12placeholders2_3E,@object
	.size		_ZN40_INTERNAL_dff4019d_4_k_cu_d36dbc47_686906thrust24THRUST_300001_SM_1000_NS12placeholders2_3E,(_ZN40_INTERNAL_dff4019d_4_k_cu_d36dbc47_686904cuda3std3__45__cpo5beginE - _ZN40_INTERNAL_dff4019d_4_k_cu_d36dbc47_686906thrust24THRUST_300001_SM_1000_NS12placeholders2_3E)
_ZN40_INTERNAL_dff4019d_4_k_cu_d36dbc47_686906thrust24THRUST_300001_SM_1000_NS12placeholders2_3E:
	.zero		1
	.type		_ZN40_INTERNAL_dff4019d_4_k_cu_d36dbc47_686904cuda3std3__45__cpo5beginE,@object
	.size		_ZN40_INTERNAL_dff4019d_4_k_cu_d36dbc47_686904cuda3std3__45__cpo5beginE,(_ZN40_INTERNAL_dff4019d_4_k_cu_d36dbc47_686904cuda3std6ranges3__45__cpo5beginE - _ZN40_INTERNAL_dff4019d_4_k_cu_d36dbc47_686904cuda3std3__45__cpo5beginE)
_ZN40_INTERNAL_dff4019d_4_k_cu_d36dbc47_686904cuda3std3__45__cpo5beginE:
	.zero		1
	.type		_ZN40_INTERNAL_dff4019d_4_k_cu_d36dbc47_686904cuda3std6ranges3__45__cpo5beginE,@object
	.size		_ZN40_INTERNAL_dff4019d_4_k_cu_d36dbc47_686904cuda3std6ranges3__45__cpo5beginE,(_ZN40_INTERNAL_dff4019d_4_k_cu_d36dbc47_686904cuda3std3__442_GLOBAL__N__dff4019d_4_k_cu_d36dbc47_686906ignoreE - _ZN40_INTERNAL_dff4019d_4_k_cu_d36dbc47_686904cuda3std6ranges3__45__cpo5beginE)
_ZN40_INTERNAL_dff4019d_4_k_cu_d36dbc47_686904cuda3std6ranges3__45__cpo5beginE:
	.zero		1
	.type		_ZN40_INTERNAL_dff4019d_4_k_cu_d36dbc47_686904cuda3std3__442_GLOBAL__N__dff4019d_4_k_cu_d36dbc47_686906ignoreE,@object
	.size		_ZN40_INTERNAL_dff4019d_4_k_cu_d36dbc47_686904cuda3std3__442_GLOBAL__N__dff4019d_4_k_cu_d36dbc47_686906ignoreE,(_ZN40_INTERNAL_dff4019d_4_k_cu_d36dbc47_686904cuda3std6ranges3__45__cpo4dataE - _ZN40_INTERNAL_dff4019d_4_k_cu_d36dbc47_686904cuda3std3__442_GLOBAL__N__dff4019d_4_k_cu_d36dbc47_686906ignoreE)
_ZN40_INTERNAL_dff4019d_4_k_cu_d36dbc47_686904cuda3std3__442_GLOBAL__N__dff4019d_4_k_cu_d36dbc47_686906ignoreE:
	.zero		1
	.type		_ZN40_INTERNAL_dff4019d_4_k_cu_d36dbc47_686904cuda3std6ranges3__45__cpo4dataE,@object
	.size		_ZN40_INTERNAL_dff4019d_4_k_cu_d36dbc47_686904cuda3std6ranges3__45__cpo4dataE,(_ZN40_INTERNAL_dff4019d_4_k_cu_d36dbc47_686906thrust24THRUST_300001_SM_1000_NS12placeholders2_7E - _ZN40_INTERNAL_dff4019d_4_k_cu_d36dbc47_686904cuda3std6ranges3__45__cpo4dataE)
_ZN40_INTERNAL_dff4019d_4_k_cu_d36dbc47_686904cuda3std6ranges3__45__cpo4dataE:
	.zero		1
	.type		_ZN40_INTERNAL_dff4019d_4_k_cu_d36dbc47_686906thrust24THRUST_300001_SM_1000_NS12placeholders2_7E,@object
	.size		_ZN40_INTERNAL_dff4019d_4_k_cu_d36dbc47_686906thrust24THRUST_300001_SM_1000_NS12placeholders2_7E,(_ZN40_INTERNAL_dff4019d_4_k_cu_d36dbc47_686904cuda3std3__45__cpo6rbeginE - _ZN40_INTERNAL_dff4019d_4_k_cu_d36dbc47_686906thrust24THRUST_300001_SM_1000_NS12placeholders2_7E)
_ZN40_INTERNAL_dff4019d_4_k_cu_d36dbc47_686906thrust24THRUST_300001_SM_1000_NS12placeholders2_7E:
	.zero		1
	.type		_ZN40_INTERNAL_dff4019d_4_k_cu_d36dbc47_686904cuda3std3__45__cpo6rbeginE,@object
	.size		_ZN40_INTERNAL_dff4019d_4_k_cu_d36dbc47_686904cuda3std3__45__cpo6rbeginE,(_ZN40_INTERNAL_dff4019d_4_k_cu_d36dbc47_686904cuda3std6ranges3__45__cpo7advanceE - _ZN40_INTERNAL_dff4019d_4_k_cu_d36dbc47_686904cuda3std3__45__cpo6rbeginE)
_ZN40_INTERNAL_dff4019d_4_k_cu_d36dbc47_686904cuda3std3__45__cpo6rbeginE:
	.zero		1
	.type		_ZN40_INTERNAL_dff4019d_4_k_cu_d36dbc47_686904cuda3std6ranges3__45__cpo7advanceE,@object
	.size		_ZN40_INTERNAL_dff4019d_4_k_cu_d36dbc47_686904cuda3std6ranges3__45__cpo7advanceE,(_ZN40_INTERNAL_dff4019d_4_k_cu_d36dbc47_686904cuda3std3__47nulloptE - _ZN40_INTERNAL_dff4019d_4_k_cu_d36dbc47_686904cuda3std6ranges3__45__cpo7advanceE)
_ZN40_INTERNAL_dff4019d_4_k_cu_d36dbc47_686904cuda3std6ranges3__45__cpo7advanceE:
	.zero		1
	.type		_ZN40_INTERNAL_dff4019d_4_k_cu_d36dbc47_686904cuda3std3__47nulloptE,@object
	.size		_ZN40_INTERNAL_dff4019d_4_k_cu_d36dbc47_686904cuda3std3__47nulloptE,(_ZN40_INTERNAL_dff4019d_4_k_cu_d36dbc47_686904cuda3std6ranges3__45__cpo8distanceE - _ZN40_INTERNAL_dff4019d_4_k_cu_d36dbc47_686904cuda3std3__47nulloptE)
_ZN40_INTERNAL_dff4019d_4_k_cu_d36dbc47_686904cuda3std3__47nulloptE:
	.zero		1
	.type		_ZN40_INTERNAL_dff4019d_4_k_cu_d36dbc47_686904cuda3std6ranges3__45__cpo8distanceE,@object
	.size		_ZN40_INTERNAL_dff4019d_4_k_cu_d36dbc47_686904cuda3std6ranges3__45__cpo8distanceE,(_ZN40_INTERNAL_dff4019d_4_k_cu_d36dbc47_686906thrust24THRUST_300001_SM_1000_NS12placeholders2_6E - _ZN40_INTERNAL_dff4019d_4_k_cu_d36dbc47_686904cuda3std6ranges3__45__cpo8distanceE)
_ZN40_INTERNAL_dff4019d_4_k_cu_d36dbc47_686904cuda3std6ranges3__45__cpo8distanceE:
	.zero		1
	.type		_ZN40_INTERNAL_dff4019d_4_k_cu_d36dbc47_686906thrust24THRUST_300001_SM_1000_NS12placeholders2_6E,@object
	.size		_ZN40_INTERNAL_dff4019d_4_k_cu_d36dbc47_686906thrust24THRUST_300001_SM_1000_NS12placeholders2_6E,(_ZN40_INTERNAL_dff4019d_4_k_cu_d36dbc47_686904cuda3std3__45__cpo4cendE - _ZN40_INTERNAL_dff4019d_4_k_cu_d36dbc47_686906thrust24THRUST_300001_SM_1000_NS12placeholders2_6E)
_ZN40_INTERNAL_dff4019d_4_k_cu_d36dbc47_686906thrust24THRUST_300001_SM_1000_NS12placeholders2_6E:
	.zero		1
	.type		_ZN40_INTERNAL_dff4019d_4_k_cu_d36dbc47_686904cuda3std3__45__cpo4cendE,@object
	.size		_ZN40_INTERNAL_dff4019d_4_k_cu_d36dbc47_686904cuda3std3__45__cpo4cendE,(_ZN40_INTERNAL_dff4019d_4_k_cu_d36dbc47_686904cuda3std6ranges3__45__cpo4cendE - _ZN40_INTERNAL_dff4019d_4_k_cu_d36dbc47_686904cuda3std3__45__cpo4cendE)
_ZN40_INTERNAL_dff4019d_4_k_cu_d36dbc47_686904cuda3std3__45__cpo4cendE:
	.zero		1
	.type		_ZN40_INTERNAL_dff4019d_4_k_cu_d36dbc47_686904cuda3std6ranges3__45__cpo4cendE,@object
	.size		_ZN40_INTERNAL_dff4019d_4_k_cu_d36dbc47_686904cuda3std6ranges3__45__cpo4cendE,(_ZN40_INTERNAL_dff4019d_4_k_cu_d36dbc47_686904cuda3std3__420unreachable_sentinelE - _ZN40_INTERNAL_dff4019d_4_k_cu_d36dbc47_686904cuda3std6ranges3__45__cpo4cendE)
_ZN40_INTERNAL_dff4019d_4_k_cu_d36dbc47_686904cuda3std6ranges3__45__cpo4cendE:
	.zero		1
	.type		_ZN40_INTERNAL_dff4019d_4_k_cu_d36dbc47_686904cuda3std3__420unreachable_sentinelE,@object
	.size		_ZN40_INTERNAL_dff4019d_4_k_cu_d36dbc47_686904cuda3std3__420unreachable_sentinelE,(_ZN40_INTERNAL_dff4019d_4_k_cu_d36dbc47_686904cuda3std6ranges3__45__cpo5ssizeE - _ZN40_INTERNAL_dff4019d_4_k_cu_d36dbc47_686904cuda3std3__420unreachable_sentinelE)
_ZN40_INTERNAL_dff4019d_4_k_cu_d36dbc47_686904cuda3std3__420unreachable_sentinelE:
	.zero		1
	.type		_ZN40_INTERNAL_dff4019d_4_k_cu_d36dbc47_686904cuda3std6ranges3__45__cpo5ssizeE,@object
	.size		_ZN40_INTERNAL_dff4019d_4_k_cu_d36dbc47_686904cuda3std6ranges3__45__cpo5ssizeE,(_ZN40_INTERNAL_dff4019d_4_k_cu_d36dbc47_686906thrust24THRUST_300001_SM_1000_NS12placeholders3_10E - _ZN40_INTERNAL_dff4019d_4_k_cu_d36dbc47_686904cuda3std6ranges3__45__cpo5ssizeE)
_ZN40_INTERNAL_dff4019d_4_k_cu_d36dbc47_686904cuda3std6ranges3__45__cpo5ssizeE:
	.zero		1
	.type		_ZN40_INTERNAL_dff4019d_4_k_cu_d36dbc47_686906thrust24THRUST_300001_SM_1000_NS12placeholders3_10E,@object
	.size		_ZN40_INTERNAL_dff4019d_4_k_cu_d36dbc47_686906thrust24THRUST_300001_SM_1000_NS12placeholders3_10E,(_ZN40_INTERNAL_dff4019d_4_k_cu_d36dbc47_686904cuda3std3__45__cpo5crendE - _ZN40_INTERNAL_dff4019d_4_k_cu_d36dbc47_686906thrust24THRUST_300001_SM_1000_NS12placeholders3_10E)
_ZN40_INTERNAL_dff4019d_4_k_cu_d36dbc47_686906thrust24THRUST_300001_SM_1000_NS12placeholders3_10E:
	.zero		1
	.type		_ZN40_INTERNAL_dff4019d_4_k_cu_d36dbc47_686904cuda3std3__45__cpo5crendE,@object
	.size		_ZN40_INTERNAL_dff4019d_4_k_cu_d36dbc47_686904cuda3std3__45__cpo5crendE,(_ZN40_INTERNAL_dff4019d_4_k_cu_d36dbc47_686904cuda3std6ranges3__45__cpo4prevE - _ZN40_INTERNAL_dff4019d_4_k_cu_d36dbc47_686904cuda3std3__45__cpo5crendE)
_ZN40_INTERNAL_dff4019d_4_k_cu_d36dbc47_686904cuda3std3__45__cpo5crendE:
	.zero		1
	.type		_ZN40_INTERNAL_dff4019d_4_k_cu_d36dbc47_686904cuda3std6ranges3__45__cpo4prevE,@object
	.size		_ZN40_INTERNAL_dff4019d_4_k_cu_d36dbc47_686904cuda3std6ranges3__45__cpo4prevE,(_ZN40_INTERNAL_dff4019d_4_k_cu_d36dbc47_686904cuda3std6ranges3__45__cpo9iter_moveE - _ZN40_INTERNAL_dff4019d_4_k_cu_d36dbc47_686904cuda3std6ranges3__45__cpo4prevE)
_ZN40_INTERNAL_dff4019d_4_k_cu_d36dbc47_686904cuda3std6ranges3__45__cpo4prevE:
	.zero		1
	.type		_ZN40_INTERNAL_dff4019d_4_k_cu_d36dbc47_686904cuda3std6ranges3__45__cpo9iter_moveE,@object
	.size		_ZN40_INTERNAL_dff4019d_4_k_cu_d36dbc47_686904cuda3std6ranges3__45__cpo9iter_moveE,(_ZN40_INTERNAL_dff4019d_4_k_cu_d36dbc47_686906thrust24THRUST_300001_SM_1000_NS12placeholders2_2E - _ZN40_INTERNAL_dff4019d_4_k_cu_d36dbc47_686904cuda3std6ranges3__45__cpo9iter_moveE)
_ZN40_INTERNAL_dff4019d_4_k_cu_d36dbc47_686904cuda3std6ranges3__45__cpo9iter_moveE:
	.zero		1
	.type		_ZN40_INTERNAL_dff4019d_4_k_cu_d36dbc47_686906thrust24THRUST_300001_SM_1000_NS12placeholders2_2E,@object
	.size		_ZN40_INTERNAL_dff4019d_4_k_cu_d36dbc47_686906thrust24THRUST_300001_SM_1000_NS12placeholders2_2E,(_ZN40_INTERNAL_dff4019d_4_k_cu_d36dbc47_686906thrust24THRUST_300001_SM_1000_NS12placeholders2_4E - _ZN40_INTERNAL_dff4019d_4_k_cu_d36dbc47_686906thrust24THRUST_300001_SM_1000_NS12placeholders2_2E)
_ZN40_INTERNAL_dff4019d_4_k_cu_d36dbc47_686906thrust24THRUST_300001_SM_1000_NS12placeholders2_2E:
	.zero		1
	.type		_ZN40_INTERNAL_dff4019d_4_k_cu_d36dbc47_686906thrust24THRUST_300001_SM_1000_NS12placeholders2_4E,@object
	.size		_ZN40_INTERNAL_dff4019d_4_k_cu_d36dbc47_686906thrust24THRUST_300001_SM_1000_NS12placeholders2_4E,(_ZN40_INTERNAL_dff4019d_4_k_cu_d36dbc47_686904cuda3std3__45__cpo3endE - _ZN40_INTERNAL_dff4019d_4_k_cu_d36dbc47_686906thrust24THRUST_300001_SM_1000_NS12placeholders2_4E)
_ZN40_INTERNAL_dff4019d_4_k_cu_d36dbc47_686906thrust24THRUST_300001_SM_1000_NS12placeholders2_4E:
	.zero		1
	.type		_ZN40_INTERNAL_dff4019d_4_k_cu_d36dbc47_686904cuda3std3__45__cpo3endE,@object
	.size		_ZN40_INTERNAL_dff4019d_4_k_cu_d36dbc47_686904cuda3std3__45__cpo3endE,(_ZN40_INTERNAL_dff4019d_4_k_cu_d36dbc47_686904cuda3std6ranges3__45__cpo3endE - _ZN40_INTERNAL_dff4019d_4_k_cu_d36dbc47_686904cuda3std3__45__cpo3endE)
_ZN40_INTERNAL_dff4019d_4_k_cu_d36dbc47_686904cuda3std3__45__cpo3endE:
	.zero		1
	.type		_ZN40_INTERNAL_dff4019d_4_k_cu_d36dbc47_686904cuda3std6ranges3__45__cpo3endE,@object
	.size		_ZN40_INTERNAL_dff4019d_4_k_cu_d36dbc47_686904cuda3std6ranges3__45__cpo3endE,(_ZN40_INTERNAL_dff4019d_4_k_cu_d36dbc47_686904cuda3std3__419piecewise_constructE - _ZN40_INTERNAL_dff4019d_4_k_cu_d36dbc47_686904cuda3std6ranges3__45__cpo3endE)
_ZN40_INTERNAL_dff4019d_4_k_cu_d36dbc47_686904cuda3std6ranges3__45__cpo3endE:
	.zero		1
	.type		_ZN40_INTERNAL_dff4019d_4_k_cu_d36dbc47_686904cuda3std3__419piecewise_constructE,@object
	.size		_ZN40_INTERNAL_dff4019d_4_k_cu_d36dbc47_686904cuda3std3__419piecewise_constructE,(_ZN40_INTERNAL_dff4019d_4_k_cu_d36dbc47_686904cuda3std6ranges3__45__cpo5cdataE - _ZN40_INTERNAL_dff4019d_4_k_cu_d36dbc47_686904cuda3std3__419piecewise_constructE)
_ZN40_INTERNAL_dff4019d_4_k_cu_d36dbc47_686904cuda3std3__419piecewise_constructE:
	.zero		1
	.type		_ZN40_INTERNAL_dff4019d_4_k_cu_d36dbc47_686904cuda3std6ranges3__45__cpo5cdataE,@object
	.size		_ZN40_INTERNAL_dff4019d_4_k_cu_d36dbc47_686904cuda3std6ranges3__45__cpo5cdataE,(_ZN40_INTERNAL_dff4019d_4_k_cu_d36dbc47_686906thrust24THRUST_300001_SM_1000_NS12placeholders2_8E - _ZN40_INTERNAL_dff4019d_4_k_cu_d36dbc47_686904cuda3std6ranges3__45__cpo5cdataE)
_ZN40_INTERNAL_dff4019d_4_k_cu_d36dbc47_686904cuda3std6ranges3__45__cpo5cdataE:
	.zero		1
	.type		_ZN40_INTERNAL_dff4019d_4_k_cu_d36dbc47_686906thrust24THRUST_300001_SM_1000_NS12placeholders2_8E,@object
	.size		_ZN40_INTERNAL_dff4019d_4_k_cu_d36dbc47_686906thrust24THRUST_300001_SM_1000_NS12placeholders2_8E,(_ZN40_INTERNAL_dff4019d_4_k_cu_d36dbc47_686904cuda3std3__45__cpo4rendE - _ZN40_INTERNAL_dff4019d_4_k_cu_d36dbc47_686906thrust24THRUST_300001_SM_1000_NS12placeholders2_8E)
_ZN40_INTERNAL_dff4019d_4_k_cu_d36dbc47_686906thrust24THRUST_300001_SM_1000_NS12placeholders2_8E:
	.zero		1
	.type		_ZN40_INTERNAL_dff4019d_4_k_cu_d36dbc47_686904cuda3std3__45__cpo4rendE,@object
	.size		_ZN40_INTERNAL_dff4019d_4_k_cu_d36dbc47_686904cuda3std3__45__cpo4rendE,(_ZN40_INTERNAL_dff4019d_4_k_cu_d36dbc47_686904cuda3std6ranges3__45__cpo9iter_swapE - _ZN40_INTERNAL_dff4019d_4_k_cu_d36dbc47_686904cuda3std3__45__cpo4rendE)
_ZN40_INTERNAL_dff4019d_4_k_cu_d36dbc47_686904cuda3std3__45__cpo4rendE:
	.zero		1
	.type		_ZN40_INTERNAL_dff4019d_4_k_cu_d36dbc47_686904cuda3std6ranges3__45__cpo9iter_swapE,@object
	.size		_ZN40_INTERNAL_dff4019d_4_k_cu_d36dbc47_686904cuda3std6ranges3__45__cpo9iter_swapE,(_ZN40_INTERNAL_dff4019d_4_k_cu_d36dbc47_686904cuda3std3__48unexpectE - _ZN40_INTERNAL_dff4019d_4_k_cu_d36dbc47_686904cuda3std6ranges3__45__cpo9iter_swapE)
_ZN40_INTERNAL_dff4019d_4_k_cu_d36dbc47_686904cuda3std6ranges3__45__cpo9iter_swapE:
	.zero		1
	.type		_ZN40_INTERNAL_dff4019d_4_k_cu_d36dbc47_686904cuda3std3__48unexpectE,@object
	.size		_ZN40_INTERNAL_dff4019d_4_k_cu_d36dbc47_686904cuda3std3__48unexpectE,(_ZN40_INTERNAL_dff4019d_4_k_cu_d36dbc47_686906thrust24THRUST_300001_SM_1000_NS6system6detail10sequential3seqE - _ZN40_INTERNAL_dff4019d_4_k_cu_d36dbc47_686904cuda3std3__48unexpectE)
_ZN40_INTERNAL_dff4019d_4_k_cu_d36dbc47_686904cuda3std3__48unexpectE:
	.zero		1
	.type		_ZN40_INTERNAL_dff4019d_4_k_cu_d36dbc47_686906thrust24THRUST_300001_SM_1000_NS6system6detail10sequential3seqE,@object
	.size		_ZN40_INTERNAL_dff4019d_4_k_cu_d36dbc47_686906thrust24THRUST_300001_SM_1000_NS6system6detail10sequential3seqE,(.L_29 - _ZN40_INTERNAL_dff4019d_4_k_cu_d36dbc47_686906thrust24THRUST_300001_SM_1000_NS6system6detail10sequential3seqE)
_ZN40_INTERNAL_dff4019d_4_k_cu_d36dbc47_686906thrust24THRUST_300001_SM_1000_NS6system6detail10sequential3seqE:
	.zero		1
.L_29:


//--------------------- .nv.constant0._ZN3cub18CUB_300001_SM_10006detail11EmptyKernelIvEEvv --------------------------
	.section	.nv.constant0._ZN3cub18CUB_300001_SM_10006detail11EmptyKernelIvEEvv,"a",@progbits
	.sectionflags	@""
	.align	4
.nv.constant0._ZN3cub18CUB_300001_SM_10006detail11EmptyKernelIvEEvv:
	.zero		896


//--------------------- SYMBOLS --------------------------

	.type		.nv.reservedSmem.offset0,@object
	.size		.nv.reservedSmem.offset0,0x4
